	.headerflags	@"EF_CUDA_TEXMODE_UNIFIED EF_CUDA_64BIT_ADDRESS EF_CUDA_ACCELERATORS EF_CUDA_SM90 EF_CUDA_VIRTUAL_SM(EF_CUDA_SM90)"
	.elftype	@"ET_EXEC"


//--------------------- .nv.info                  --------------------------
	.section	.nv.info,"",@"SHT_CUDA_INFO"
	.align	4


	//----- nvinfo : EIATTR_REGCOUNT
	.align		4
        /*0000*/ 	.byte	0x04, 0x2f
        /*0002*/ 	.short	(.L_3 - .L_2)
	.align		4
.L_2:
        /*0004*/ 	.word	index@(triton_poi_fused__native_batch_norm_legit_no_training_hardtanh_hardtanh_backward_17)
        /*0008*/ 	.word	0x00000020


	//----- nvinfo : EIATTR_MIN_STACK_SIZE
	.align		4
.L_3:
        /*000c*/ 	.byte	0x04, 0x12
        /*000e*/ 	.short	(.L_5 - .L_4)
	.align		4
.L_4:
        /*0010*/ 	.word	index@(triton_poi_fused__native_batch_norm_legit_no_training_hardtanh_hardtanh_backward_17)
        /*0014*/ 	.word	0x00000000


	//----- nvinfo : EIATTR_FRAME_SIZE
	.align		4
.L_5:
        /*0018*/ 	.byte	0x04, 0x11
        /*001a*/ 	.short	(.L_7 - .L_6)
	.align		4
.L_6:
        /*001c*/ 	.word	index@(triton_poi_fused__native_batch_norm_legit_no_training_hardtanh_hardtanh_backward_17)
        /*0020*/ 	.word	0x00000000


	//----- nvinfo : EIATTR_MIN_STACK_SIZE
	.align		4
.L_7:
        /*0024*/ 	.byte	0x04, 0x12
        /*0026*/ 	.short	(.L_9 - .L_8)
	.align		4
.L_8:
        /*0028*/ 	.word	index@(triton_poi_fused__native_batch_norm_legit_no_training_hardtanh_hardtanh_backward_17)
        /*002c*/ 	.word	0x00000000
.L_9:


//--------------------- .nv.info.triton_poi_fused__native_batch_norm_legit_no_training_hardtanh_hardtanh_backward_17 --------------------------
	.section	.nv.info.triton_poi_fused__native_batch_norm_legit_no_training_hardtanh_hardtanh_backward_17,"",@"SHT_CUDA_INFO"
	.sectionflags	@""
	.align	4


	//----- nvinfo : EIATTR_CUDA_API_VERSION
	.align		4
        /*0000*/ 	.byte	0x04, 0x37
        /*0002*/ 	.short	(.L_11 - .L_10)
.L_10:
        /*0004*/ 	.word	0x0000007c


	//----- nvinfo : EIATTR_KPARAM_INFO
	.align		4
.L_11:
        /*0008*/ 	.byte	0x04, 0x17
        /*000a*/ 	.short	(.L_13 - .L_12)
.L_12:
        /*000c*/ 	.word	0x00000000
        /*0010*/ 	.short	0x0007
        /*0012*/ 	.short	0x0038
        /*0014*/ 	.byte	0x00, 0xf0, 0x11, 0x00


	//----- nvinfo : EIATTR_KPARAM_INFO
	.align		4
.L_13:
        /*0018*/ 	.byte	0x04, 0x17
        /*001a*/ 	.short	(.L_15 - .L_14)
.L_14:
        /*001c*/ 	.word	0x00000000
        /*0020*/ 	.short	0x0006
        /*0022*/ 	.short	0x0030
        /*0024*/ 	.byte	0x00, 0xf4, 0x21, 0x00


	//----- nvinfo : EIATTR_KPARAM_INFO
	.align		4
.L_15:
        /*0028*/ 	.byte	0x04, 0x17
        /*002a*/ 	.short	(.L_17 - .L_16)
.L_16:
        /*002c*/ 	.word	0x00000000
        /*0030*/ 	.short	0x0005
        /*0032*/ 	.short	0x0028
        /*0034*/ 	.byte	0x00, 0xf4, 0x21, 0x00


	//----- nvinfo : EIATTR_KPARAM_INFO
	.align		4
.L_17:
        /*0038*/ 	.byte	0x04, 0x17
        /*003a*/ 	.short	(.L_19 - .L_18)
.L_18:
        /*003c*/ 	.word	0x00000000
        /*0040*/ 	.short	0x0004
        /*0042*/ 	.short	0x0020
        /*0044*/ 	.byte	0x00, 0xf4, 0x21, 0x00


	//----- nvinfo : EIATTR_KPARAM_INFO
	.align		4
.L_19:
        /*0048*/ 	.byte	0x04, 0x17
        /*004a*/ 	.short	(.L_21 - .L_20)
.L_20:
        /*004c*/ 	.word	0x00000000
        /*0050*/ 	.short	0x0003
        /*0052*/ 	.short	0x0018
        /*0054*/ 	.byte	0x00, 0xf4, 0x21, 0x00


	//----- nvinfo : EIATTR_KPARAM_INFO
	.align		4
.L_21:
        /*0058*/ 	.byte	0x04, 0x17
        /*005a*/ 	.short	(.L_23 - .L_22)
.L_22:
        /*005c*/ 	.word	0x00000000
        /*0060*/ 	.short	0x0002
        /*0062*/ 	.short	0x0010
        /*0064*/ 	.byte	0x00, 0xf4, 0x21, 0x00


	//----- nvinfo : EIATTR_KPARAM_INFO
	.align		4
.L_23:
        /*0068*/ 	.byte	0x04, 0x17
        /*006a*/ 	.short	(.L_25 - .L_24)
.L_24:
        /*006c*/ 	.word	0x00000000
        /*0070*/ 	.short	0x0001
        /*0072*/ 	.short	0x0008
        /*0074*/ 	.byte	0x00, 0xf4, 0x21, 0x00


	//----- nvinfo : EIATTR_KPARAM_INFO
	.align		4
.L_25:
        /*0078*/ 	.byte	0x04, 0x17
        /*007a*/ 	.short	(.L_27 - .L_26)
.L_26:
        /*007c*/ 	.word	0x00000000
        /*0080*/ 	.short	0x0000
        /*0082*/ 	.short	0x0000
        /*0084*/ 	.byte	0x00, 0xf4, 0x21, 0x00


	//----- nvinfo : EIATTR_SPARSE_MMA_MASK
	.align		4
.L_27:
        /*0088*/ 	.byte	0x03, 0x50
        /*008a*/ 	.short	0x0000


	//----- nvinfo : EIATTR_MAXREG_COUNT
	.align		4
        /*008c*/ 	.byte	0x03, 0x1b
        /*008e*/ 	.short	0x00ff


	//----- nvinfo : EIATTR_EXIT_INSTR_OFFSETS
	.align		4
        /*0090*/ 	.byte	0x04, 0x1c
        /*0092*/ 	.short	(.L_29 - .L_28)


	//   ....[0]....
.L_28:
        /*0094*/ 	.word	0x000009f0


	//----- nvinfo : EIATTR_REQNTID
	.align		4
.L_29:
        /*0098*/ 	.byte	0x04, 0x10
        /*009a*/ 	.short	(.L_31 - .L_30)
.L_30:
        /*009c*/ 	.word	0x00000080
        /*00a0*/ 	.word	0x00000001
        /*00a4*/ 	.word	0x00000001


	//----- nvinfo : EIATTR_CBANK_PARAM_SIZE
	.align		4
.L_31:
        /*00a8*/ 	.byte	0x03, 0x19
        /*00aa*/ 	.short	0x003c


	//----- nvinfo : EIATTR_PARAM_CBANK
	.align		4
        /*00ac*/ 	.byte	0x04, 0x0a
        /*00ae*/ 	.short	(.L_33 - .L_32)
	.align		4
.L_32:
        /*00b0*/ 	.word	index@(.nv.constant0.triton_poi_fused__native_batch_norm_legit_no_training_hardtanh_hardtanh_backward_17)
        /*00b4*/ 	.short	0x0210
        /*00b6*/ 	.short	0x003c


	//----- nvinfo : EIATTR_SW_WAR
	.align		4
.L_33:
        /*00b8*/ 	.byte	0x04, 0x36
        /*00ba*/ 	.short	(.L_35 - .L_34)
.L_34:
        /*00bc*/ 	.word	0x00000008
.L_35:


//--------------------- .nv.callgraph             --------------------------
	.section	.nv.callgraph,"",@"SHT_CUDA_CALLGRAPH"
	.align	4
	.sectionentsize	8
	.align		4
        /*0000*/ 	.word	0x00000000
	.align		4
        /*0004*/ 	.word	0xffffffff
	.align		4
        /*0008*/ 	.word	0x00000000
	.align		4
        /*000c*/ 	.word	0xfffffffe
	.align		4
        /*0010*/ 	.word	0x00000000
	.align		4
        /*0014*/ 	.word	0xfffffffd
	.align		4
        /*0018*/ 	.word	0x00000000
	.align		4
        /*001c*/ 	.word	0xfffffffc


//--------------------- .nv.constant4             --------------------------
	.section	.nv.constant4,"a",@progbits
	.align	8
	.align		8
.nv.constant4:
        /*0000*/ 	.dword	_$_str
	.align		8
        /*0008*/ 	.dword	_$_str_$_2


//--------------------- .text.triton_poi_fused__native_batch_norm_legit_no_training_hardtanh_hardtanh_backward_17 --------------------------
	.section	.text.triton_poi_fused__native_batch_norm_legit_no_training_hardtanh_hardtanh_backward_17,"ax",@progbits
	.sectionflags	@"SHF_BARRIERS=1"
	.align	128
        .global         triton_poi_fused__native_batch_norm_legit_no_training_hardtanh_hardtanh_backward_17
        .type           triton_poi_fused__native_batch_norm_legit_no_training_hardtanh_hardtanh_backward_17,@function
        .size           triton_poi_fused__native_batch_norm_legit_no_training_hardtanh_hardtanh_backward_17,(.L_x_1 - triton_poi_fused__native_batch_norm_legit_no_training_hardtanh_hardtanh_backward_17)
        .other          triton_poi_fused__native_batch_norm_legit_no_training_hardtanh_hardtanh_backward_17,@"STO_CUDA_ENTRY STV_DEFAULT"
triton_poi_fused__native_batch_norm_legit_no_training_hardtanh_hardtanh_backward_17:
.text.triton_poi_fused__native_batch_norm_legit_no_training_hardtanh_hardtanh_backward_17:
[----:B------:R-:W-:Y:S01]  /*0000*/  LDC R1, c[0x0][0x28] ;  /* 0x00000a00ff017b82 */ /* 0x000fe20000000800 */
[----:B------:R-:W1:Y:S07]  /*0010*/  S2R R16, SR_TID.X ;  /* 0x0000000000107919 */ /* 0x000e6e0000002100 */
[----:B------:R-:W2:Y:S01]  /*0020*/  LDC.64 R14, c[0x0][0x220] ;  /* 0x00008800ff0e7b82 */ /* 0x000ea20000000a00 */
[----:B------:R-:W-:Y:S01]  /*0030*/  ULDC.64 UR6, c[0x0][0x208] ;  /* 0x0000820000067ab9 */ /* 0x000fe20000000a00 */
[----:B------:R-:W3:Y:S06]  /*0040*/  S2R R0, SR_CTAID.X ;  /* 0x0000000000007919 */ /* 0x000eec0000002500 */
[----:B------:R-:W4:Y:S08]  /*0050*/  LDC.64 R22, c[0x0][0x218] ;  /* 0x00008600ff167b82 */ /* 0x000f300000000a00 */
[----:B------:R-:W5:Y:S08]  /*0060*/  LDC.64 R8, c[0x0][0x210] ;  /* 0x00008400ff087b82 */ /* 0x000f700000000a00 */
[----:B------:R-:W2:Y:S08]  /*0070*/  LDC.64 R12, c[0x0][0x228] ;  /* 0x00008a00ff0c7b82 */ /* 0x000eb00000000a00 */
[----:B------:R-:W4:Y:S01]  /*0080*/  LDC.64 R10, c[0x0][0x230] ;  /* 0x00008c00ff0a7b82 */ /* 0x000f220000000a00 */
[----:B-1----:R-:W-:-:S07]  /*0090*/  IMAD.SHL.U32 R17, R16, 0x8, RZ ;  /* 0x0000000810117824 */ /* 0x002fce00078e00ff */
[----:B------:R-:W1:Y:S01]  /*00a0*/  S2UR UR5, SR_CgaCtaId ;  /* 0x00000000000579c3 */ /* 0x000e620000008800 */
[----:B---3--:R-:W-:Y:S01]  /*00b0*/  IMAD.SHL.U32 R2, R0, 0x400, RZ ;  /* 0x0000040000027824 */ /* 0x008fe200078e00ff */
[----:B------:R-:W-:Y:S01]  /*00c0*/  SHF.R.S32.HI R3, RZ, 0x15, R0 ;  /* 0x00000015ff037819 */ /* 0x000fe20000011400 */
[----:B------:R-:W-:Y:S01]  /*00d0*/  UMOV UR4, 0x400 ;  /* 0x0000040000047882 */ /* 0x000fe20000000000 */
[----:B------:R-:W-:Y:S01]  /*00e0*/  LOP3.LUT R17, R17, 0x3f8, RZ, 0xc0, !PT ;  /* 0x000003f811117812 */ /* 0x000fe200078ec0ff */
[----:B------:R-:W-:Y:S01]  /*00f0*/  ULDC.64 UR8, c[0x0][0x240] ;  /* 0x0000900000087ab9 */ /* 0x000fe20000000a00 */
[----:B------:R-:W-:Y:S02]  /*0100*/  SGXT R3, R3, 0x1 ;  /* 0x000000010303781a */ /* 0x000fe40000000200 */
[----:B------:R-:W-:Y:S01]  /*0110*/  LOP3.LUT R0, R2, R17, RZ, 0xfc, !PT ;  /* 0x0000001102007212 */ /* 0x000fe200078efcff */
[----:B------:R-:W3:Y:S03]  /*0120*/  LDC.64 R28, c[0x0][0x238] ;  /* 0x00008e00ff1c7b82 */ /* 0x000ee60000000a00 */
[----:B------:R-:W-:-:S04]  /*0130*/  LEA.HI R3, R3, R0, RZ, 0xa ;  /* 0x0000000003037211 */ /* 0x000fc800078f50ff */
[----:B------:R-:W-:-:S05]  /*0140*/  SHF.R.S32.HI R3, RZ, 0xa, R3 ;  /* 0x0000000aff037819 */ /* 0x000fca0000011403 */
[----:B------:R-:W-:-:S05]  /*0150*/  IMAD.HI R4, R3, 0x2aaaaaab, RZ ;  /* 0x2aaaaaab03047827 */ /* 0x000fca00078e02ff */
[----:B------:R-:W-:-:S04]  /*0160*/  SHF.R.U32.HI R5, RZ, 0x1f, R4 ;  /* 0x0000001fff057819 */ /* 0x000fc80000011604 */
[----:B------:R-:W-:-:S05]  /*0170*/  LEA.HI R4, R4, R5, RZ, 0x1c ;  /* 0x0000000504047211 */ /* 0x000fca00078fe0ff */
[----:B------:R-:W-:-:S04]  /*0180*/  IMAD R25, R4, -0x60, R3 ;  /* 0xffffffa004197824 */ /* 0x000fc800078e0203 */
[----:B--2---:R-:W-:-:S05]  /*0190*/  IMAD.WIDE R14, R25, 0x4, R14 ;  /* 0x00000004190e7825 */ /* 0x004fca00078e020e */
[----:B------:R-:W2:Y:S01]  /*01a0*/  LDG.E.EL R3, desc[UR6][R14.64] ;  /* 0x000000060e037981 */ /* 0x000ea2000c2e1900 */
[----:B----4-:R-:W-:-:S04]  /*01b0*/  IMAD.WIDE R22, R25, 0x4, R22 ;  /* 0x0000000419167825 */ /* 0x010fc800078e0216 */
[----:B-----5:R-:W-:Y:S01]  /*01c0*/  IMAD.WIDE R8, R0, 0x4, R8 ;  /* 0x0000000400087825 */ /* 0x020fe200078e0208 */
[----:B------:R4:W5:Y:S04]  /*01d0*/  LDG.E.EL R21, desc[UR6][R22.64] ;  /* 0x0000000616157981 */ /* 0x000968000c2e1900 */
[----:B------:R-:W5:Y:S01]  /*01e0*/  LDG.E.128 R4, desc[UR6][R8.64] ;  /* 0x0000000608047981 */ /* 0x000f62000c1e1d00 */
[----:B0-----:R-:W-:-:S03]  /*01f0*/  IMAD.WIDE R18, R25, 0x4, R12 ;  /* 0x0000000419127825 */ /* 0x001fc600078e020c */
[----:B------:R5:W3:Y:S01]  /*0200*/  LDG.E.128 R12, desc[UR6][R8.64+0x10] ;  /* 0x00001006080c7981 */ /* 0x000ae2000c1e1d00 */
[----:B------:R-:W-:-:S03]  /*0210*/  IMAD.WIDE R10, R25, 0x4, R10 ;  /* 0x00000004190a7825 */ /* 0x000fc600078e020a */
[----:B------:R0:W3:Y:S04]  /*0220*/  LDG.E.EL R19, desc[UR6][R18.64] ;  /* 0x0000000612137981 */ /* 0x0000e8000c2e1900 */
[----:B------:R-:W3:Y:S01]  /*0230*/  LDG.E.EL R20, desc[UR6][R10.64] ;  /* 0x000000060a147981 */ /* 0x000ee2000c2e1900 */
[----:B----4-:R-:W-:Y:S01]  /*0240*/  IMAD.MOV.U32 R23, RZ, RZ, 0x3e800000 ;  /* 0x3e800000ff177424 */ /* 0x010fe200078e00ff */
[----:B-1----:R-:W-:-:S06]  /*0250*/  UPRMT UR4, UR5, 0x654, UR4 ;  /* 0x0000065405047896 */ /* 0x002fcc0008000004 */
[----:B------:R-:W-:Y:S01]  /*0260*/  LEA R17, R17, UR4, 0x2 ;  /* 0x0000000411117c11 */ /* 0x000fe2000f8e10ff */
[----:B------:R-:W-:-:S05]  /*0270*/  IMAD.SHL.U32 R27, R16, 0x4, RZ ;  /* 0x00000004101b7824 */ /* 0x000fca00078e00ff */
[----:B------:R-:W-:Y:S01]  /*0280*/  LOP3.LUT R27, R27, 0x1fc, RZ, 0xc0, !PT ;  /* 0x000001fc1b1b7812 */ /* 0x000fe200078ec0ff */
[----:B--2---:R-:W-:-:S04]  /*0290*/  FADD R3, R3, 9.9999997473787516356e-06 ;  /* 0x3727c5ac03037421 */ /* 0x004fc80000000000 */
[----:B------:R-:W1:Y:S02]  /*02a0*/  MUFU.SQRT R24, R3 ;  /* 0x0000000300187308 */ /* 0x000e640000002000 */
[C---:B-1----:R-:W-:Y:S02]  /*02b0*/  FSETP.GT.AND P0, PT, R24.reuse, 8.50705917302346158658e+37, PT ;  /* 0x7e8000001800780b */ /* 0x042fe40003f04000 */
[----:B------:R-:W-:-:S11]  /*02c0*/  FSETP.GEU.AND P1, PT, R24, 1.175494350822287508e-38, PT ;  /* 0x008000001800780b */ /* 0x000fd60003f2e000 */
[----:B------:R-:W-:-:S04]  /*02d0*/  @P0 FMUL R24, R24, 0.25 ;  /* 0x3e80000018180820 */ /* 0x000fc80000400000 */
[----:B------:R-:W-:-:S06]  /*02e0*/  @!P1 FMUL R24, R24, 16777216 ;  /* 0x4b80000018189820 */ /* 0x000fcc0000400000 */
[----:B------:R-:W0:Y:S01]  /*02f0*/  MUFU.RCP R24, R24 ;  /* 0x0000001800187308 */ /* 0x000e220000001000 */
[----:B------:R-:W-:Y:S01]  /*0300*/  FSEL R23, R23, 1, P0 ;  /* 0x3f80000017177808 */ /* 0x000fe20000000000 */
[----:B-----5:R-:W-:-:S04]  /*0310*/  FADD R9, R4, -R21 ;  /* 0x8000001504097221 */ /* 0x020fc80000000000 */
[----:B------:R-:W-:Y:S01]  /*0320*/  @!P1 FMUL R23, R23, 16777216 ;  /* 0x4b80000017179820 */ /* 0x000fe20000400000 */
[----:B------:R-:W-:-:S03]  /*0330*/  FADD R5, R5, -R21 ;  /* 0x8000001505057221 */ /* 0x000fc60000000000 */
[----:B0-----:R-:W-:-:S04]  /*0340*/  FMUL R18, R24, R23 ;  /* 0x0000001718127220 */ /* 0x001fc80000400000 */
[----:B------:R-:W-:-:S04]  /*0350*/  FMUL R3, R18, R9 ;  /* 0x0000000912037220 */ /* 0x000fc80000400000 */
[----:B---3--:R-:W-:Y:S01]  /*0360*/  FFMA R3, R19, R3, R20 ;  /* 0x0000000313037223 */ /* 0x008fe20000000014 */
[----:B------:R-:W-:Y:S01]  /*0370*/  FMUL R4, R18, R5 ;  /* 0x0000000512047220 */ /* 0x000fe20000400000 */
[----:B------:R-:W-:-:S03]  /*0380*/  FADD R5, R6, -R21 ;  /* 0x8000001506057221 */ /* 0x000fc60000000000 */
[----:B------:R-:W-:Y:S01]  /*0390*/  FSETP.GTU.AND P2, PT, R3, RZ, PT ;  /* 0x000000ff0300720b */ /* 0x000fe20003f4c000 */
[--C-:B------:R-:W-:Y:S01]  /*03a0*/  FFMA R4, R19, R4, R20.reuse ;  /* 0x0000000413047223 */ /* 0x100fe20000000014 */
[----:B------:R-:W-:Y:S02]  /*03b0*/  FMUL R5, R18, R5 ;  /* 0x0000000512057220 */ /* 0x000fe40000400000 */
[----:B------:R-:W-:Y:S01]  /*03c0*/  FSEL R8, R3, RZ, P2 ;  /* 0x000000ff03087208 */ /* 0x000fe20001000000 */
[----:B------:R-:W-:Y:S01]  /*03d0*/  FADD R7, R7, -R21 ;  /* 0x8000001507077221 */ /* 0x000fe20000000000 */
[----:B------:R-:W-:Y:S01]  /*03e0*/  FSETP.GTU.AND P3, PT, R4, RZ, PT ;  /* 0x000000ff0400720b */ /* 0x000fe20003f6c000 */
[----:B------:R-:W-:Y:S01]  /*03f0*/  FFMA R5, R19, R5, R20 ;  /* 0x0000000513057223 */ /* 0x000fe20000000014 */
[----:B------:R-:W-:Y:S01]  /*0400*/  FSETP.GEU.AND P4, PT, R8, 6, PT ;  /* 0x40c000000800780b */ /* 0x000fe20003f8e000 */
[----:B------:R-:W-:Y:S01]  /*0410*/  FMUL R7, R18, R7 ;  /* 0x0000000712077220 */ /* 0x000fe20000400000 */
[----:B------:R-:W-:-:S02]  /*0420*/  FSEL R9, R4, RZ, P3 ;  /* 0x000000ff04097208 */ /* 0x000fc40001800000 */
[----:B------:R-:W-:Y:S01]  /*0430*/  FSETP.GTU.AND P5, PT, R5, RZ, PT ;  /* 0x000000ff0500720b */ /* 0x000fe20003fac000 */
[----:B------:R-:W-:Y:S01]  /*0440*/  FFMA R23, R19, R7, R20 ;  /* 0x0000000713177223 */ /* 0x000fe20000000014 */
[----:B------:R-:W-:Y:S02]  /*0450*/  FSETP.GEU.AND P1, PT, R9, 6, PT ;  /* 0x40c000000900780b */ /* 0x000fe40003f2e000 */
[----:B------:R-:W-:Y:S02]  /*0460*/  FSETP.NAN.AND P0, PT, R8, R8, PT ;  /* 0x000000080800720b */ /* 0x000fe40003f08000 */
[----:B------:R-:W-:Y:S01]  /*0470*/  FSEL R10, R5, RZ, P5 ;  /* 0x000000ff050a7208 */ /* 0x000fe20002800000 */
[----:B------:R-:W-:Y:S01]  /*0480*/  FADD R7, R12, -R21 ;  /* 0x800000150c077221 */ /* 0x000fe20000000000 */
[----:B------:R-:W-:Y:S02]  /*0490*/  FSETP.GTU.AND P6, PT, R23, RZ, PT ;  /* 0x000000ff1700720b */ /* 0x000fe40003fcc000 */
[----:B------:R-:W-:-:S02]  /*04a0*/  @P4 SEL R8, R8, 0x40c00000, P0 ;  /* 0x40c0000008084807 */ /* 0x000fc40000000000 */
[----:B------:R-:W-:Y:S02]  /*04b0*/  FSETP.GEU.AND P0, PT, R10, 6, PT ;  /* 0x40c000000a00780b */ /* 0x000fe40003f0e000 */
[----:B------:R-:W-:Y:S01]  /*04c0*/  FSETP.NAN.AND P4, PT, R9, R9, PT ;  /* 0x000000090900720b */ /* 0x000fe20003f88000 */
[----:B------:R-:W-:Y:S01]  /*04d0*/  FMUL R6, R18, R7 ;  /* 0x0000000712067220 */ /* 0x000fe20000400000 */
[----:B------:R-:W-:Y:S02]  /*04e0*/  FSEL R11, R23, RZ, P6 ;  /* 0x000000ff170b7208 */ /* 0x000fe40003000000 */
[----:B------:R-:W-:Y:S01]  /*04f0*/  @P1 SEL R9, R9, 0x40c00000, P4 ;  /* 0x40c0000009091807 */ /* 0x000fe20002000000 */
[----:B------:R-:W-:Y:S01]  /*0500*/  FFMA R6, R19, R6, R20 ;  /* 0x0000000613067223 */ /* 0x000fe20000000014 */
[----:B------:R-:W-:Y:S02]  /*0510*/  FSETP.GEU.AND P4, PT, R11, 6, PT ;  /* 0x40c000000b00780b */ /* 0x000fe40003f8e000 */
[----:B------:R-:W-:-:S04]  /*0520*/  FSETP.NAN.AND P1, PT, R10, R10, PT ;  /* 0x0000000a0a00720b */ /* 0x000fc80003f28000 */
[----:B------:R-:W-:Y:S02]  /*0530*/  @P0 SEL R10, R10, 0x40c00000, P1 ;  /* 0x40c000000a0a0807 */ /* 0x000fe40000800000 */
[C---:B------:R-:W-:Y:S02]  /*0540*/  FSETP.GTU.AND P1, PT, R6.reuse, RZ, PT ;  /* 0x000000ff0600720b */ /* 0x040fe40003f2c000 */
[C---:B------:R-:W-:Y:S02]  /*0550*/  FSETP.NAN.AND P0, PT, R11.reuse, R11, PT ;  /* 0x0000000b0b00720b */ /* 0x040fe40003f08000 */
[----:B------:R-:W-:Y:S02]  /*0560*/  FSEL R12, R6, RZ, P1 ;  /* 0x000000ff060c7208 */ /* 0x000fe40000800000 */
[----:B------:R-:W-:Y:S01]  /*0570*/  @P4 SEL R11, R11, 0x40c00000, P0 ;  /* 0x40c000000b0b4807 */ /* 0x000fe20000000000 */
[----:B------:R-:W-:Y:S01]  /*0580*/  FADD R7, R14, -R21 ;  /* 0x800000150e077221 */ /* 0x000fe20000000000 */
[----:B------:R-:W-:-:S03]  /*0590*/  FSETP.GEU.AND P4, PT, R12, 6, PT ;  /* 0x40c000000c00780b */ /* 0x000fc60003f8e000 */
[----:B------:R-:W-:Y:S01]  /*05a0*/  FMUL R7, R18, R7 ;  /* 0x0000000712077220 */ /* 0x000fe20000400000 */
[----:B------:R-:W-:-:S03]  /*05b0*/  FSETP.NAN.AND P0, PT, R12, R12, PT ;  /* 0x0000000c0c00720b */ /* 0x000fc60003f08000 */
[----:B------:R-:W-:-:S06]  /*05c0*/  FFMA R7, R19, R7, R20 ;  /* 0x0000000713077223 */ /* 0x000fcc0000000014 */
[----:B------:R-:W-:Y:S02]  /*05d0*/  @P4 SEL R12, R12, 0x40c00000, P0 ;  /* 0x40c000000c0c4807 */ /* 0x000fe40000000000 */
[----:B------:R-:W-:-:S04]  /*05e0*/  FSETP.GTU.AND P4, PT, R7, RZ, PT ;  /* 0x000000ff0700720b */ /* 0x000fc80003f8c000 */
[----:B------:R-:W-:Y:S01]  /*05f0*/  FSEL R14, R7, RZ, P4 ;  /* 0x000000ff070e7208 */ /* 0x000fe20002000000 */
[----:B------:R-:W-:-:S03]  /*0600*/  FADD R15, R15, -R21 ;  /* 0x800000150f0f7221 */ /* 0x000fc60000000000 */
[----:B------:R-:W-:Y:S01]  /*0610*/  FSETP.GEU.AND P0, PT, R14, 6, PT ;  /* 0x40c000000e00780b */ /* 0x000fe20003f0e000 */
[----:B------:R-:W-:Y:S01]  /*0620*/  FMUL R15, R18, R15 ;  /* 0x0000000f120f7220 */ /* 0x000fe20000400000 */
[----:B------:R-:W-:-:S03]  /*0630*/  FSETP.NAN.AND P5, PT, R14, R14, PT ;  /* 0x0000000e0e00720b */ /* 0x000fc60003fa8000 */
[----:B------:R-:W-:-:S08]  /*0640*/  FFMA R24, R19, R15, R20 ;  /* 0x0000000f13187223 */ /* 0x000fd00000000014 */
[----:B------:R-:W-:Y:S02]  /*0650*/  @P0 SEL R14, R14, 0x40c00000, P5 ;  /* 0x40c000000e0e0807 */ /* 0x000fe40002800000 */
[----:B------:R-:W-:-:S04]  /*0660*/  FSETP.GTU.AND P5, PT, R24, RZ, PT ;  /* 0x000000ff1800720b */ /* 0x000fc80003fac000 */
[----:B------:R-:W-:Y:S01]  /*0670*/  FSEL R15, R24, RZ, P5 ;  /* 0x000000ff180f7208 */ /* 0x000fe20002800000 */
[----:B------:R-:W-:-:S03]  /*0680*/  FADD R13, R13, -R21 ;  /* 0x800000150d0d7221 */ /* 0x000fc60000000000 */
[C---:B------:R-:W-:Y:S01]  /*0690*/  FSETP.GEU.AND P0, PT, R15.reuse, 6, PT ;  /* 0x40c000000f00780b */ /* 0x040fe20003f0e000 */
[----:B------:R-:W-:Y:S01]  /*06a0*/  FMUL R13, R18, R13 ;  /* 0x0000000d120d7220 */ /* 0x000fe20000400000 */
[----:B------:R-:W-:Y:S02]  /*06b0*/  P2R R22, PR, RZ, 0x4 ;  /* 0x00000004ff167803 */ /* 0x000fe40000000000 */
[----:B------:R-:W-:Y:S01]  /*06c0*/  FSETP.NAN.AND P2, PT, R15, R15, PT ;  /* 0x0000000f0f00720b */ /* 0x000fe20003f48000 */
[----:B------:R-:W-:-:S08]  /*06d0*/  FFMA R25, R19, R13, R20 ;  /* 0x0000000d13197223 */ /* 0x000fd00000000014 */
[----:B------:R-:W-:Y:S02]  /*06e0*/  @P0 SEL R15, R15, 0x40c00000, P2 ;  /* 0x40c000000f0f0807 */ /* 0x000fe40001000000 */
[----:B------:R-:W-:-:S04]  /*06f0*/  FSETP.GTU.AND P0, PT, R25, RZ, PT ;  /* 0x000000ff1900720b */ /* 0x000fc80003f0c000 */
[----:B------:R-:W-:Y:S02]  /*0700*/  FSEL R13, R25, RZ, P0 ;  /* 0x000000ff190d7208 */ /* 0x000fe40000000000 */
[----:B------:R-:W-:Y:S02]  /*0710*/  P2R R26, PR, RZ, 0x8 ;  /* 0x00000008ff1a7803 */ /* 0x000fe40000000000 */
[C---:B------:R-:W-:Y:S02]  /*0720*/  FSETP.GEU.AND P3, PT, R13.reuse, 6, PT ;  /* 0x40c000000d00780b */ /* 0x040fe40003f6e000 */
[C---:B------:R-:W-:Y:S01]  /*0730*/  FSETP.NAN.AND P2, PT, R13.reuse, R13, PT ;  /* 0x0000000d0d00720b */ /* 0x040fe20003f48000 */
[----:B------:R0:W-:Y:S10]  /*0740*/  STS.128 [R17], R8 ;  /* 0x0000000811007388 */ /* 0x0001f40000000c00 */
[----:B------:R-:W-:-:S05]  /*0750*/  @P3 SEL R13, R13, 0x40c00000, P2 ;  /* 0x40c000000d0d3807 */ /* 0x000fca0001000000 */
[----:B------:R-:W-:Y:S01]  /*0760*/  STS.128 [R17+0x10], R12 ;  /* 0x0000100c11007388 */ /* 0x000fe20000000c00 */
[----:B------:R-:W-:Y:S01]  /*0770*/  LEA R20, R27, UR4, 0x2 ;  /* 0x000000041b147c11 */ /* 0x000fe2000f8e10ff */
[----:B------:R-:W-:Y:S01]  /*0780*/  ULDC.64 UR4, c[0x0][0x238] ;  /* 0x00008e0000047ab9 */ /* 0x000fe20000000a00 */
[----:B------:R-:W-:Y:S01]  /*0790*/  BAR.SYNC.DEFER_BLOCKING 0x0 ;  /* 0x0000000000007b1d */ /* 0x000fe20000010000 */
[----:B------:R-:W-:Y:S02]  /*07a0*/  ISETP.NE.AND P2, PT, R22, RZ, PT ;  /* 0x000000ff1600720c */ /* 0x000fe40003f45270 */
[----:B------:R-:W-:Y:S02]  /*07b0*/  FSETP.GE.OR P6, PT, R23, 6, !P6 ;  /* 0x40c000001700780b */ /* 0x000fe400077c6400 */
[----:B------:R-:W-:Y:S02]  /*07c0*/  ISETP.NE.AND P3, PT, R26, RZ, PT ;  /* 0x000000ff1a00720c */ /* 0x000fe40003f65270 */
[----:B------:R-:W-:-:S02]  /*07d0*/  SEL R26, RZ, 0x1, !P6 ;  /* 0x00000001ff1a7807 */ /* 0x000fc40007000000 */
[C---:B------:R-:W-:Y:S01]  /*07e0*/  FSETP.GTU.AND P6, PT, R5.reuse, RZ, PT ;  /* 0x000000ff0500720b */ /* 0x040fe20003fcc000 */
[----:B------:R-:W1:Y:S04]  /*07f0*/  LDS.128 R16, [R20] ;  /* 0x0000000014107984 */ /* 0x000e680000000c00 */
[----:B------:R-:W2:Y:S01]  /*0800*/  LDS.128 R20, [R20+0x800] ;  /* 0x0008000014147984 */ /* 0x000ea20000000c00 */
[----:B------:R-:W-:Y:S02]  /*0810*/  FSETP.GE.OR P6, PT, R5, 6, !P6 ;  /* 0x40c000000500780b */ /* 0x000fe400077c6400 */
[----:B------:R-:W-:Y:S02]  /*0820*/  FSETP.GE.OR P2, PT, R3, 6, !P2 ;  /* 0x40c000000300780b */ /* 0x000fe40005746400 */
[----:B------:R-:W-:-:S02]  /*0830*/  SEL R3, RZ, 0x1, !P6 ;  /* 0x00000001ff037807 */ /* 0x000fc40007000000 */
[----:B------:R-:W-:Y:S02]  /*0840*/  FSETP.GE.OR P4, PT, R7, 6, !P4 ;  /* 0x40c000000700780b */ /* 0x000fe40006786400 */
[----:B------:R-:W-:Y:S02]  /*0850*/  FSETP.GE.OR P5, PT, R24, 6, !P5 ;  /* 0x40c000001800780b */ /* 0x000fe40006fa6400 */
[----:B------:R-:W-:Y:S02]  /*0860*/  PRMT R26, R3, 0x3340, R26 ;  /* 0x00003340031a7816 */ /* 0x000fe4000000001a */
[----:B------:R-:W-:Y:S02]  /*0870*/  FSETP.GE.OR P3, PT, R4, 6, !P3 ;  /* 0x40c000000400780b */ /* 0x000fe40005f66400 */
[----:B0-----:R-:W-:Y:S02]  /*0880*/  SEL R8, RZ, 0x1, !P4 ;  /* 0x00000001ff087807 */ /* 0x001fe40006000000 */
[----:B------:R-:W-:-:S02]  /*0890*/  SEL R3, RZ, 0x1, !P5 ;  /* 0x00000001ff037807 */ /* 0x000fc40006800000 */
[----:B------:R-:W-:Y:S02]  /*08a0*/  FSETP.GE.OR P1, PT, R6, 6, !P1 ;  /* 0x40c000000600780b */ /* 0x000fe40004f26400 */
[----:B------:R-:W-:Y:S02]  /*08b0*/  FSETP.GE.OR P0, PT, R25, 6, !P0 ;  /* 0x40c000001900780b */ /* 0x000fe40004706400 */
[----:B------:R-:W-:Y:S02]  /*08c0*/  SEL R7, RZ, 0x1, !P3 ;  /* 0x00000001ff077807 */ /* 0x000fe40005800000 */
[----:B------:R-:W-:Y:S02]  /*08d0*/  SEL R4, RZ, 0x1, !P2 ;  /* 0x00000001ff047807 */ /* 0x000fe40005000000 */
[----:B------:R-:W-:Y:S02]  /*08e0*/  PRMT R8, R8, 0x3340, R3 ;  /* 0x0000334008087816 */ /* 0x000fe40000000003 */
[----:B------:R-:W-:-:S02]  /*08f0*/  LOP3.LUT R27, R2, R27, RZ, 0xfc, !PT ;  /* 0x0000001b021b7212 */ /* 0x000fc400078efcff */
[----:B------:R-:W-:Y:S02]  /*0900*/  SEL R3, RZ, 0x1, !P0 ;  /* 0x00000001ff037807 */ /* 0x000fe40004000000 */
[----:B------:R-:W-:Y:S02]  /*0910*/  SEL R6, RZ, 0x1, !P1 ;  /* 0x00000001ff067807 */ /* 0x000fe40004800000 */
[----:B------:R-:W-:Y:S02]  /*0920*/  SHF.R.S32.HI R10, RZ, 0x1f, R2 ;  /* 0x0000001fff0a7819 */ /* 0x000fe40000011402 */
[----:B------:R-:W-:Y:S02]  /*0930*/  PRMT R7, R4, 0x3340, R7 ;  /* 0x0000334004077816 */ /* 0x000fe40000000007 */
[----:B------:R-:W-:Y:S02]  /*0940*/  LEA R2, P0, R27, UR4, 0x2 ;  /* 0x000000041b027c11 */ /* 0x000fe4000f8010ff */
[----:B------:R-:W-:-:S02]  /*0950*/  IADD3 R4, P1, R0, UR8, RZ ;  /* 0x0000000800047c10 */ /* 0x000fc4000ff3e0ff */
[----:B------:R-:W-:Y:S01]  /*0960*/  PRMT R9, R6, 0x3340, R3 ;  /* 0x0000334006097816 */ /* 0x000fe20000000003 */
[C---:B------:R-:W-:Y:S01]  /*0970*/  IMAD.WIDE R28, R27.reuse, 0x4, R28 ;  /* 0x000000041b1c7825 */ /* 0x040fe200078e021c */
[----:B------:R-:W-:Y:S02]  /*0980*/  LEA.HI.X R3, R27, UR5, R10, 0x2, P0 ;  /* 0x000000051b037c11 */ /* 0x000fe400080f140a */
[----:B------:R-:W-:Y:S02]  /*0990*/  LEA.HI.X.SX32 R5, R0, UR9, 0x1, P1 ;  /* 0x0000000900057c11 */ /* 0x000fe400088f0eff */
[----:B------:R-:W-:Y:S02]  /*09a0*/  PRMT R26, R7, 0x5410, R26 ;  /* 0x00005410071a7816 */ /* 0x000fe4000000001a */
[----:B------:R-:W-:Y:S01]  /*09b0*/  PRMT R27, R9, 0x5410, R8 ;  /* 0x00005410091b7816 */ /* 0x000fe20000000008 */
[----:B-1----:R-:W-:Y:S04]  /*09c0*/  STG.E.128 desc[UR6][R28.64], R16 ;  /* 0x000000101c007986 */ /* 0x002fe8000c101d06 */
[----:B--2---:R-:W-:Y:S04]  /*09d0*/  STG.E.128 desc[UR6][R2.64+0x800], R20 ;  /* 0x0008001402007986 */ /* 0x004fe8000c101d06 */
[----:B------:R-:W-:Y:S01]  /*09e0*/  STG.E.64 desc[UR6][R4.64], R26 ;  /* 0x0000001a04007986 */ /* 0x000fe2000c101b06 */
[----:B------:R-:W-:Y:S05]  /*09f0*/  EXIT ;  /* 0x000000000000794d */ /* 0x000fea0003800000 */
.L_x_0:
[----:B------:R-:W-:-:S00]  /*0a00*/  BRA `(.L_x_0) ;  /* 0xfffffffc00fc7947 */ /* 0x000fc0000383ffff */
[----:B------:R-:W-:-:S00]  /*0a10*/  NOP ;  /* 0x0000000000007918 */ /* 0x000fc00000000000 */
        /* <DEDUP_REMOVED lines=14> */
.L_x_1:


//--------------------- .nv.global.init           --------------------------
	.section	.nv.global.init,"aw",@progbits
.nv.global.init:
	.type		_$_str,@object
	.size		_$_str,(_$_str_$_2 - _$_str)
_$_str:
        /*0000*/ 	.byte	0x5f, 0x5f, 0x43, 0x55, 0x44, 0x41, 0x5f, 0x46, 0x54, 0x5a, 0x00
	.type		_$_str_$_2,@object
	.size		_$_str_$_2,(.L_1 - _$_str_$_2)
_$_str_$_2:
        /*000b*/ 	.byte	0x5f, 0x5f, 0x43, 0x55, 0x44, 0x41, 0x5f, 0x50, 0x52, 0x45, 0x43, 0x5f, 0x53, 0x51, 0x52, 0x54
        /*001b*/ 	.byte	0x00
.L_1:


//--------------------- .nv.shared.triton_poi_fused__native_batch_norm_legit_no_training_hardtanh_hardtanh_backward_17 --------------------------
	.section	.nv.shared.triton_poi_fused__native_batch_norm_legit_no_training_hardtanh_hardtanh_backward_17,"aw",@nobits
	.sectionflags	@""
	.align	16
	.zero		1024


//--------------------- .nv.constant0.triton_poi_fused__native_batch_norm_legit_no_training_hardtanh_hardtanh_backward_17 --------------------------
	.section	.nv.constant0.triton_poi_fused__native_batch_norm_legit_no_training_hardtanh_hardtanh_backward_17,"a",@progbits
	.sectionflags	@""
	.align	4
.nv.constant0.triton_poi_fused__native_batch_norm_legit_no_training_hardtanh_hardtanh_backward_17:
	.zero		588
